	.target	sm_80

	.elftype	@"ET_EXEC"


//--------------------- .note.nv.tkinfo           --------------------------
	.section	.note.nv.tkinfo,"",@"SHT_NOTE"
	.sectionflags	@"SHF_NOTE_NV_TKINFO"
	.tkinfo
        /*0018*/ 	.word	0x00000002
        /*0030*/ 	.string	""
        /*0030*/ 	.string	"ptxas"
        /*0030*/ 	.string	"Cuda compilation tools, release 13.0, V13.0.88"
        /*0030*/ 	.string	"Build cuda_13.0.r13.0/compiler.36424714_0"
        /*0030*/ 	.string	"-arch sm_80 -m 64 "



//--------------------- .note.nv.cuinfo           --------------------------
	.section	.note.nv.cuinfo,"",@"SHT_NOTE"
	.sectionflags	@"SHF_NOTE_NV_CUINFO"
        /*0018*/ 	.short	0x0002
        /*001a*/ 	.short	0x0050
        /*001c*/ 	.short	0x0082
	.zero		2


//--------------------- .nv.info                  --------------------------
	.section	.nv.info,"",@"SHT_CUDA_INFO"
	.align	4


	//----- nvinfo : EIATTR_REGCOUNT
	.align		4
        /*0000*/ 	.byte	0x04, 0x2f
        /*0002*/ 	.short	(.L_29 - .L_28)
	.align		4
.L_28:
        /*0004*/ 	.word	index@(_Z22make_sequential_kernelPKjPjS0_ii)
        /*0008*/ 	.word	0x0000001e


	//----- nvinfo : EIATTR_FRAME_SIZE
	.align		4
.L_29:
        /*000c*/ 	.byte	0x04, 0x11
        /*000e*/ 	.short	(.L_31 - .L_30)
	.align		4
.L_30:
        /*0010*/ 	.word	index@(_Z22make_sequential_kernelPKjPjS0_ii)
        /*0014*/ 	.word	0x00000000


	//----- nvinfo : EIATTR_REGCOUNT
	.align		4
.L_31:
        /*0018*/ 	.byte	0x04, 0x2f
        /*001a*/ 	.short	(.L_33 - .L_32)
	.align		4
.L_32:
        /*001c*/ 	.word	index@(_Z18reconstruct_kernelPKjP6__halfPKS1_S0_iii)
        /*0020*/ 	.word	0x0000001e


	//----- nvinfo : EIATTR_FRAME_SIZE
	.align		4
.L_33:
        /*0024*/ 	.byte	0x04, 0x11
        /*0026*/ 	.short	(.L_35 - .L_34)
	.align		4
.L_34:
        /*0028*/ 	.word	index@(_Z18reconstruct_kernelPKjP6__halfPKS1_S0_iii)
        /*002c*/ 	.word	0x00000000


	//----- nvinfo : EIATTR_MIN_STACK_SIZE
	.align		4
.L_35:
        /*0030*/ 	.byte	0x04, 0x12
        /*0032*/ 	.short	(.L_37 - .L_36)
	.align		4
.L_36:
        /*0034*/ 	.word	index@(_Z18reconstruct_kernelPKjP6__halfPKS1_S0_iii)
        /*0038*/ 	.word	0x00000000


	//----- nvinfo : EIATTR_MIN_STACK_SIZE
	.align		4
.L_37:
        /*003c*/ 	.byte	0x04, 0x12
        /*003e*/ 	.short	(.L_39 - .L_38)
	.align		4
.L_38:
        /*0040*/ 	.word	index@(_Z22make_sequential_kernelPKjPjS0_ii)
        /*0044*/ 	.word	0x00000000
.L_39:


//--------------------- .nv.info._Z18reconstruct_kernelPKjP6__halfPKS1_S0_iii --------------------------
	.section	.nv.info._Z18reconstruct_kernelPKjP6__halfPKS1_S0_iii,"",@"SHT_CUDA_INFO"
	.sectionflags	@""
	.align	4


	//----- nvinfo : EIATTR_CUDA_API_VERSION
	.align		4
        /*0000*/ 	.byte	0x04, 0x37
        /*0002*/ 	.short	(.L_41 - .L_40)
.L_40:
        /*0004*/ 	.word	0x00000082


	//----- nvinfo : EIATTR_SW2861232_WAR
	.align		4
.L_41:
        /*0008*/ 	.byte	0x01, 0x35
	.zero		2


	//----- nvinfo : EIATTR_PARAM_CBANK
	.align		4
        /*000c*/ 	.byte	0x04, 0x0a
        /*000e*/ 	.short	(.L_43 - .L_42)
	.align		4
.L_42:
        /*0010*/ 	.word	index@(.nv.constant0._Z18reconstruct_kernelPKjP6__halfPKS1_S0_iii)
        /*0014*/ 	.short	0x0160
        /*0016*/ 	.short	0x002c


	//----- nvinfo : EIATTR_CBANK_PARAM_SIZE
	.align		4
.L_43:
        /*0018*/ 	.byte	0x03, 0x19
        /*001a*/ 	.short	0x002c


	//----- nvinfo : EIATTR_KPARAM_INFO
	.align		4
        /*001c*/ 	.byte	0x04, 0x17
        /*001e*/ 	.short	(.L_45 - .L_44)
.L_44:
        /*0020*/ 	.word	0x00000000
        /*0024*/ 	.short	0x0006
        /*0026*/ 	.short	0x0028
        /*0028*/ 	.byte	0x00, 0xf0, 0x11, 0x00


	//----- nvinfo : EIATTR_KPARAM_INFO
	.align		4
.L_45:
        /*002c*/ 	.byte	0x04, 0x17
        /*002e*/ 	.short	(.L_47 - .L_46)
.L_46:
        /*0030*/ 	.word	0x00000000
        /*0034*/ 	.short	0x0005
        /*0036*/ 	.short	0x0024
        /*0038*/ 	.byte	0x00, 0xf0, 0x11, 0x00


	//----- nvinfo : EIATTR_KPARAM_INFO
	.align		4
.L_47:
        /*003c*/ 	.byte	0x04, 0x17
        /*003e*/ 	.short	(.L_49 - .L_48)
.L_48:
        /*0040*/ 	.word	0x00000000
        /*0044*/ 	.short	0x0004
        /*0046*/ 	.short	0x0020
        /*0048*/ 	.byte	0x00, 0xf0, 0x11, 0x00


	//----- nvinfo : EIATTR_KPARAM_INFO
	.align		4
.L_49:
        /*004c*/ 	.byte	0x04, 0x17
        /*004e*/ 	.short	(.L_51 - .L_50)
.L_50:
        /*0050*/ 	.word	0x00000000
        /*0054*/ 	.short	0x0003
        /*0056*/ 	.short	0x0018
        /*0058*/ 	.byte	0x00, 0xf0, 0x21, 0x00


	//----- nvinfo : EIATTR_KPARAM_INFO
	.align		4
.L_51:
        /*005c*/ 	.byte	0x04, 0x17
        /*005e*/ 	.short	(.L_53 - .L_52)
.L_52:
        /*0060*/ 	.word	0x00000000
        /*0064*/ 	.short	0x0002
        /*0066*/ 	.short	0x0010
        /*0068*/ 	.byte	0x00, 0xf0, 0x21, 0x00


	//----- nvinfo : EIATTR_KPARAM_INFO
	.align		4
.L_53:
        /*006c*/ 	.byte	0x04, 0x17
        /*006e*/ 	.short	(.L_55 - .L_54)
.L_54:
        /*0070*/ 	.word	0x00000000
        /*0074*/ 	.short	0x0001
        /*0076*/ 	.short	0x0008
        /*0078*/ 	.byte	0x00, 0xf0, 0x21, 0x00


	//----- nvinfo : EIATTR_KPARAM_INFO
	.align		4
.L_55:
        /*007c*/ 	.byte	0x04, 0x17
        /*007e*/ 	.short	(.L_57 - .L_56)
.L_56:
        /*0080*/ 	.word	0x00000000
        /*0084*/ 	.short	0x0000
        /*0086*/ 	.short	0x0000
        /*0088*/ 	.byte	0x00, 0xf0, 0x21, 0x00


	//----- nvinfo : EIATTR_MAXREG_COUNT
	.align		4
.L_57:
        /*008c*/ 	.byte	0x03, 0x1b
        /*008e*/ 	.short	0x00ff


	//----- nvinfo : EIATTR_MERCURY_ISA_VERSION
	.align		4
        /*0090*/ 	.byte	0x03, 0x5f
        /*0092*/ 	.short	0x0000


	//----- nvinfo : EIATTR_EXIT_INSTR_OFFSETS
	.align		4
        /*0094*/ 	.byte	0x04, 0x1c
        /*0096*/ 	.short	(.L_59 - .L_58)


	//   ....[0]....
.L_58:
        /*0098*/ 	.word	0x000006f0
.L_59:


//--------------------- .nv.info._Z22make_sequential_kernelPKjPjS0_ii --------------------------
	.section	.nv.info._Z22make_sequential_kernelPKjPjS0_ii,"",@"SHT_CUDA_INFO"
	.sectionflags	@""
	.align	4


	//----- nvinfo : EIATTR_CUDA_API_VERSION
	.align		4
        /*0000*/ 	.byte	0x04, 0x37
        /*0002*/ 	.short	(.L_61 - .L_60)
.L_60:
        /*0004*/ 	.word	0x00000082


	//----- nvinfo : EIATTR_SW2861232_WAR
	.align		4
.L_61:
        /*0008*/ 	.byte	0x01, 0x35
	.zero		2


	//----- nvinfo : EIATTR_PARAM_CBANK
	.align		4
        /*000c*/ 	.byte	0x04, 0x0a
        /*000e*/ 	.short	(.L_63 - .L_62)
	.align		4
.L_62:
        /*0010*/ 	.word	index@(.nv.constant0._Z22make_sequential_kernelPKjPjS0_ii)
        /*0014*/ 	.short	0x0160
        /*0016*/ 	.short	0x0020


	//----- nvinfo : EIATTR_CBANK_PARAM_SIZE
	.align		4
.L_63:
        /*0018*/ 	.byte	0x03, 0x19
        /*001a*/ 	.short	0x0020


	//----- nvinfo : EIATTR_KPARAM_INFO
	.align		4
        /*001c*/ 	.byte	0x04, 0x17
        /*001e*/ 	.short	(.L_65 - .L_64)
.L_64:
        /*0020*/ 	.word	0x00000000
        /*0024*/ 	.short	0x0004
        /*0026*/ 	.short	0x001c
        /*0028*/ 	.byte	0x00, 0xf0, 0x11, 0x00


	//----- nvinfo : EIATTR_KPARAM_INFO
	.align		4
.L_65:
        /*002c*/ 	.byte	0x04, 0x17
        /*002e*/ 	.short	(.L_67 - .L_66)
.L_66:
        /*0030*/ 	.word	0x00000000
        /*0034*/ 	.short	0x0003
        /*0036*/ 	.short	0x0018
        /*0038*/ 	.byte	0x00, 0xf0, 0x11, 0x00


	//----- nvinfo : EIATTR_KPARAM_INFO
	.align		4
.L_67:
        /*003c*/ 	.byte	0x04, 0x17
        /*003e*/ 	.short	(.L_69 - .L_68)
.L_68:
        /*0040*/ 	.word	0x00000000
        /*0044*/ 	.short	0x0002
        /*0046*/ 	.short	0x0010
        /*0048*/ 	.byte	0x00, 0xf0, 0x21, 0x00


	//----- nvinfo : EIATTR_KPARAM_INFO
	.align		4
.L_69:
        /*004c*/ 	.byte	0x04, 0x17
        /*004e*/ 	.short	(.L_71 - .L_70)
.L_70:
        /*0050*/ 	.word	0x00000000
        /*0054*/ 	.short	0x0001
        /*0056*/ 	.short	0x0008
        /*0058*/ 	.byte	0x00, 0xf0, 0x21, 0x00


	//----- nvinfo : EIATTR_KPARAM_INFO
	.align		4
.L_71:
        /*005c*/ 	.byte	0x04, 0x17
        /*005e*/ 	.short	(.L_73 - .L_72)
.L_72:
        /*0060*/ 	.word	0x00000000
        /*0064*/ 	.short	0x0000
        /*0066*/ 	.short	0x0000
        /*0068*/ 	.byte	0x00, 0xf0, 0x21, 0x00


	//----- nvinfo : EIATTR_MAXREG_COUNT
	.align		4
.L_73:
        /*006c*/ 	.byte	0x03, 0x1b
        /*006e*/ 	.short	0x00ff


	//----- nvinfo : EIATTR_MERCURY_ISA_VERSION
	.align		4
        /*0070*/ 	.byte	0x03, 0x5f
        /*0072*/ 	.short	0x0000


	//----- nvinfo : EIATTR_EXIT_INSTR_OFFSETS
	.align		4
        /*0074*/ 	.byte	0x04, 0x1c
        /*0076*/ 	.short	(.L_75 - .L_74)


	//   ....[0]....
.L_74:
        /*0078*/ 	.word	0x00000750
.L_75:


//--------------------- .nv.callgraph             --------------------------
	.section	.nv.callgraph,"",@"SHT_CUDA_CALLGRAPH"
	.align	4
	.sectionentsize	8
	.align		4
        /*0000*/ 	.word	0x00000000
	.align		4
        /*0004*/ 	.word	0xffffffff
	.align		4
        /*0008*/ 	.word	0x00000000
	.align		4
        /*000c*/ 	.word	0xfffffffe
	.align		4
        /*0010*/ 	.word	0x00000000
	.align		4
        /*0014*/ 	.word	0xfffffffd
	.align		4
        /*0018*/ 	.word	0x00000000
	.align		4
        /*001c*/ 	.word	0xfffffffc


//--------------------- .nv.rel.action            --------------------------
	.section	.nv.rel.action,"",@"SHT_CUDA_RELOCINFO"
	.align	8
	.sectionentsize	8
        /*0000*/ 	.byte	0x73, 0x00, 0x00, 0x00, 0x00, 0x00, 0x00, 0x00, 0x00, 0x00, 0x00, 0x11, 0x25, 0x00, 0x05, 0x36


//--------------------- .nv.constant4             --------------------------
	.section	.nv.constant4,"a",@progbits
	.align	8
	.align		8
.nv.constant4:
        /*0000*/ 	.dword	_ZN43_INTERNAL_bdf8495c_12_q4_matrix_cu_69f302f84cuda3std3__45__cpo5beginE
	.align		8
        /*0008*/ 	.dword	_ZN43_INTERNAL_bdf8495c_12_q4_matrix_cu_69f302f84cuda3std3__45__cpo3endE
	.align		8
        /*0010*/ 	.dword	_ZN43_INTERNAL_bdf8495c_12_q4_matrix_cu_69f302f84cuda3std3__45__cpo6cbeginE
	.align		8
        /*0018*/ 	.dword	_ZN43_INTERNAL_bdf8495c_12_q4_matrix_cu_69f302f84cuda3std3__45__cpo4cendE
	.align		8
        /*0020*/ 	.dword	_ZN43_INTERNAL_bdf8495c_12_q4_matrix_cu_69f302f84cuda3std3__45__cpo6rbeginE
	.align		8
        /*0028*/ 	.dword	_ZN43_INTERNAL_bdf8495c_12_q4_matrix_cu_69f302f84cuda3std3__45__cpo4rendE
	.align		8
        /*0030*/ 	.dword	_ZN43_INTERNAL_bdf8495c_12_q4_matrix_cu_69f302f84cuda3std3__45__cpo7crbeginE
	.align		8
        /*0038*/ 	.dword	_ZN43_INTERNAL_bdf8495c_12_q4_matrix_cu_69f302f84cuda3std3__45__cpo5crendE
	.align		8
        /*0040*/ 	.dword	_ZN43_INTERNAL_bdf8495c_12_q4_matrix_cu_69f302f84cuda3std3__445_GLOBAL__N__bdf8495c_12_q4_matrix_cu_69f302f86ignoreE
	.align		8
        /*0048*/ 	.dword	_ZN43_INTERNAL_bdf8495c_12_q4_matrix_cu_69f302f84cuda3std3__419piecewise_constructE
	.align		8
        /*0050*/ 	.dword	_ZN43_INTERNAL_bdf8495c_12_q4_matrix_cu_69f302f84cuda3std3__48in_placeE
	.align		8
        /*0058*/ 	.dword	_ZN43_INTERNAL_bdf8495c_12_q4_matrix_cu_69f302f84cuda3std3__420unreachable_sentinelE
	.align		8
        /*0060*/ 	.dword	_ZN43_INTERNAL_bdf8495c_12_q4_matrix_cu_69f302f84cuda3std6ranges3__45__cpo4swapE
	.align		8
        /*0068*/ 	.dword	_ZN43_INTERNAL_bdf8495c_12_q4_matrix_cu_69f302f84cuda3std6ranges3__45__cpo9iter_moveE
	.align		8
        /*0070*/ 	.dword	_ZN43_INTERNAL_bdf8495c_12_q4_matrix_cu_69f302f84cuda3std6ranges3__45__cpo5beginE
	.align		8
        /*0078*/ 	.dword	_ZN43_INTERNAL_bdf8495c_12_q4_matrix_cu_69f302f84cuda3std6ranges3__45__cpo3endE
	.align		8
        /*0080*/ 	.dword	_ZN43_INTERNAL_bdf8495c_12_q4_matrix_cu_69f302f84cuda3std6ranges3__45__cpo6cbeginE
	.align		8
        /*0088*/ 	.dword	_ZN43_INTERNAL_bdf8495c_12_q4_matrix_cu_69f302f84cuda3std6ranges3__45__cpo4cendE
	.align		8
        /*0090*/ 	.dword	_ZN43_INTERNAL_bdf8495c_12_q4_matrix_cu_69f302f84cuda3std6ranges3__45__cpo7advanceE
	.align		8
        /*0098*/ 	.dword	_ZN43_INTERNAL_bdf8495c_12_q4_matrix_cu_69f302f84cuda3std6ranges3__45__cpo9iter_swapE
	.align		8
        /*00a0*/ 	.dword	_ZN43_INTERNAL_bdf8495c_12_q4_matrix_cu_69f302f84cuda3std6ranges3__45__cpo4nextE
	.align		8
        /*00a8*/ 	.dword	_ZN43_INTERNAL_bdf8495c_12_q4_matrix_cu_69f302f84cuda3std6ranges3__45__cpo4prevE
	.align		8
        /*00b0*/ 	.dword	_ZN43_INTERNAL_bdf8495c_12_q4_matrix_cu_69f302f84cuda3std6ranges3__45__cpo4dataE
	.align		8
        /*00b8*/ 	.dword	_ZN43_INTERNAL_bdf8495c_12_q4_matrix_cu_69f302f84cuda3std6ranges3__45__cpo5cdataE
	.align		8
        /*00c0*/ 	.dword	_ZN43_INTERNAL_bdf8495c_12_q4_matrix_cu_69f302f84cuda3std6ranges3__45__cpo4sizeE
	.align		8
        /*00c8*/ 	.dword	_ZN43_INTERNAL_bdf8495c_12_q4_matrix_cu_69f302f84cuda3std6ranges3__45__cpo5ssizeE
	.align		8
        /*00d0*/ 	.dword	_ZN43_INTERNAL_bdf8495c_12_q4_matrix_cu_69f302f84cuda3std6ranges3__45__cpo8distanceE
	.align		8
        /*00d8*/ 	.dword	_ZN43_INTERNAL_bdf8495c_12_q4_matrix_cu_69f302f86thrust23THRUST_300001_SM_800_NS6system6detail10sequential3seqE


//--------------------- .nv.constant0._Z18reconstruct_kernelPKjP6__halfPKS1_S0_iii --------------------------
	.section	.nv.constant0._Z18reconstruct_kernelPKjP6__halfPKS1_S0_iii,"a",@progbits
	.sectionflags	@""
	.align	4
.nv.constant0._Z18reconstruct_kernelPKjP6__halfPKS1_S0_iii:
	.zero		396


//--------------------- .nv.constant0._Z22make_sequential_kernelPKjPjS0_ii --------------------------
	.section	.nv.constant0._Z22make_sequential_kernelPKjPjS0_ii,"a",@progbits
	.sectionflags	@""
	.align	4
.nv.constant0._Z22make_sequential_kernelPKjPjS0_ii:
	.zero		384


//--------------------- .text._Z18reconstruct_kernelPKjP6__halfPKS1_S0_iii --------------------------
	.section	.text._Z18reconstruct_kernelPKjP6__halfPKS1_S0_iii,"ax",@progbits
	.sectioninfo	@"SHI_REGISTERS=30"
	.align	128
        .global         _Z18reconstruct_kernelPKjP6__halfPKS1_S0_iii
        .type           _Z18reconstruct_kernelPKjP6__halfPKS1_S0_iii,@function
        .size           _Z18reconstruct_kernelPKjP6__halfPKS1_S0_iii,(.L_x_2 - _Z18reconstruct_kernelPKjP6__halfPKS1_S0_iii)
        .other          _Z18reconstruct_kernelPKjP6__halfPKS1_S0_iii,@"STO_CUDA_ENTRY STV_DEFAULT"
_Z18reconstruct_kernelPKjP6__halfPKS1_S0_iii:
.text._Z18reconstruct_kernelPKjP6__halfPKS1_S0_iii:
[----:B------:R-:W-:Y:S02]  /*0000*/  IMAD.MOV.U32 R1, RZ, RZ, c[0x0][0x28] ;  /* 0x00000a00ff017624 */ /* 0x000fe400078e00ff */
[----:B------:R-:W-:Y:S01]  /*0010*/  IABS R7, c[0x0][0x188] ;  /* 0x0000620000077a13 */ /* 0x000fe20000000000 */
[----:B------:R-:W0:Y:S01]  /*0020*/  S2UR UR4, SR_CTAID.Y ;  /* 0x00000000000479c3 */ /* 0x000e220000002600 */
[----:B------:R-:W0:Y:S01]  /*0030*/  S2R R2, SR_TID.Y ;  /* 0x0000000000027919 */ /* 0x000e220000002200 */
[----:B------:R-:W-:Y:S01]  /*0040*/  IMAD.MOV.U32 R9, RZ, RZ, 0x4 ;  /* 0x00000004ff097424 */ /* 0x000fe200078e00ff */
[----:B------:R-:W1:Y:S08]  /*0050*/  I2F.RP R0, R7 ;  /* 0x0000000700007306 */ /* 0x000e700000209400 */
[----:B-1----:R-:W1:Y:S01]  /*0060*/  MUFU.RCP R0, R0 ;  /* 0x0000000000007308 */ /* 0x002e620000001000 */
[----:B0-----:R-:W-:Y:S01]  /*0070*/  IADD3 R2, R2, UR4, RZ ;  /* 0x0000000402027c10 */ /* 0x001fe2000fffe0ff */
[----:B------:R-:W-:-:S04]  /*0080*/  ULDC.64 UR4, c[0x0][0x118] ;  /* 0x0000460000047ab9 */ /* 0x000fc80000000a00 */
[----:B------:R-:W-:Y:S01]  /*0090*/  IMAD.SHL.U32 R2, R2, 0x8, RZ ;  /* 0x0000000802027824 */ /* 0x000fe200078e00ff */
[----:B-1----:R-:W-:-:S04]  /*00a0*/  IADD3 R4, R0, 0xffffffe, RZ ;  /* 0x0ffffffe00047810 */ /* 0x002fc80007ffe0ff */
[----:B------:R-:W-:Y:S01]  /*00b0*/  IABS R0, R2 ;  /* 0x0000000200007213 */ /* 0x000fe20000000000 */
[----:B------:R0:W1:Y:S01]  /*00c0*/  F2I.FTZ.U32.TRUNC.NTZ R5, R4 ;  /* 0x0000000400057305 */ /* 0x000062000021f000 */
[----:B------:R-:W-:Y:S01]  /*00d0*/  SHF.R.S32.HI R8, RZ, 0x3, R2 ;  /* 0x00000003ff087819 */ /* 0x000fe20000011402 */
[----:B0-----:R-:W-:Y:S02]  /*00e0*/  IMAD.MOV.U32 R4, RZ, RZ, RZ ;  /* 0x000000ffff047224 */ /* 0x001fe400078e00ff */
[----:B-1----:R-:W-:-:S04]  /*00f0*/  IMAD.MOV R6, RZ, RZ, -R5 ;  /* 0x000000ffff067224 */ /* 0x002fc800078e0a05 */
[----:B------:R-:W-:-:S04]  /*0100*/  IMAD R3, R6, R7, RZ ;  /* 0x0000000706037224 */ /* 0x000fc800078e02ff */
[----:B------:R-:W-:Y:S02]  /*0110*/  IMAD.HI.U32 R5, R5, R3, R4 ;  /* 0x0000000305057227 */ /* 0x000fe400078e0004 */
[----:B------:R-:W0:Y:S04]  /*0120*/  S2R R4, SR_TID.X ;  /* 0x0000000000047919 */ /* 0x000e280000002100 */
[----:B------:R-:W-:-:S04]  /*0130*/  IMAD.HI.U32 R5, R5, R0, RZ ;  /* 0x0000000005057227 */ /* 0x000fc800078e00ff */
[----:B------:R-:W-:-:S04]  /*0140*/  IMAD.MOV R3, RZ, RZ, -R5 ;  /* 0x000000ffff037224 */ /* 0x000fc800078e0a05 */
[C---:B------:R-:W-:Y:S02]  /*0150*/  IMAD R0, R7.reuse, R3, R0 ;  /* 0x0000000307007224 */ /* 0x040fe400078e0200 */
[----:B------:R-:W0:Y:S03]  /*0160*/  S2R R3, SR_CTAID.X ;  /* 0x0000000000037919 */ /* 0x000e260000002500 */
[----:B------:R-:W-:-:S13]  /*0170*/  ISETP.GT.U32.AND P2, PT, R7, R0, PT ;  /* 0x000000000700720c */ /* 0x000fda0003f44070 */
[----:B------:R-:W-:Y:S01]  /*0180*/  @!P2 IMAD.IADD R0, R0, 0x1, -R7 ;  /* 0x000000010000a824 */ /* 0x000fe200078e0a07 */
[----:B------:R-:W-:Y:S02]  /*0190*/  @!P2 IADD3 R5, R5, 0x1, RZ ;  /* 0x000000010505a810 */ /* 0x000fe40007ffe0ff */
[----:B------:R-:W-:Y:S02]  /*01a0*/  ISETP.NE.AND P2, PT, RZ, c[0x0][0x188], PT ;  /* 0x00006200ff007a0c */ /* 0x000fe40003f45270 */
[----:B------:R-:W-:Y:S02]  /*01b0*/  ISETP.GE.U32.AND P0, PT, R0, R7, PT ;  /* 0x000000070000720c */ /* 0x000fe40003f06070 */
[----:B------:R-:W-:Y:S01]  /*01c0*/  LOP3.LUT R0, R2, c[0x0][0x188], RZ, 0x3c, !PT ;  /* 0x0000620002007a12 */ /* 0x000fe200078e3cff */
[----:B0-----:R-:W-:-:S03]  /*01d0*/  IMAD R3, R3, 0x40, R4 ;  /* 0x0000004003037824 */ /* 0x001fc600078e0204 */
[----:B------:R-:W-:Y:S01]  /*01e0*/  ISETP.GE.AND P1, PT, R0, RZ, PT ;  /* 0x000000ff0000720c */ /* 0x000fe20003f26270 */
[--C-:B------:R-:W-:Y:S01]  /*01f0*/  IMAD R8, R8, c[0x0][0x184], R3.reuse ;  /* 0x0000610008087a24 */ /* 0x100fe200078e0203 */
[----:B------:R-:W-:-:S04]  /*0200*/  SHF.R.S32.HI R4, RZ, 0x1f, R3 ;  /* 0x0000001fff047819 */ /* 0x000fc80000011403 */
[----:B------:R-:W-:Y:S02]  /*0210*/  LEA.HI R4, R4, R3, RZ, 0x3 ;  /* 0x0000000304047211 */ /* 0x000fe400078f18ff */
[----:B------:R-:W-:Y:S02]  /*0220*/  @P0 IADD3 R5, R5, 0x1, RZ ;  /* 0x0000000105050810 */ /* 0x000fe40007ffe0ff */
[----:B------:R-:W-:-:S03]  /*0230*/  SHF.R.S32.HI R4, RZ, 0x3, R4 ;  /* 0x00000003ff047819 */ /* 0x000fc60000011404 */
[----:B------:R-:W-:Y:S01]  /*0240*/  @!P1 IMAD.MOV R5, RZ, RZ, -R5 ;  /* 0x000000ffff059224 */ /* 0x000fe200078e0a05 */
[----:B------:R-:W-:-:S05]  /*0250*/  @!P2 LOP3.LUT R5, RZ, c[0x0][0x188], RZ, 0x33, !PT ;  /* 0x00006200ff05aa12 */ /* 0x000fca00078e33ff */
[----:B------:R-:W-:-:S05]  /*0260*/  IMAD R0, R5, c[0x0][0x184], RZ ;  /* 0x0000610005007a24 */ /* 0x000fca00078e02ff */
[----:B------:R-:W-:-:S04]  /*0270*/  SHF.R.S32.HI R5, RZ, 0x1f, R0 ;  /* 0x0000001fff057819 */ /* 0x000fc80000011400 */
[----:B------:R-:W-:-:S04]  /*0280*/  LEA.HI R5, R5, R0, RZ, 0x3 ;  /* 0x0000000005057211 */ /* 0x000fc800078f18ff */
[----:B------:R-:W-:-:S05]  /*0290*/  LEA.HI.SX32 R4, R5, R4, 0x1d ;  /* 0x0000000405047211 */ /* 0x000fca00078feaff */
[----:B------:R-:W-:-:S04]  /*02a0*/  IMAD.WIDE R6, R4, R9, c[0x0][0x178] ;  /* 0x00005e0004067625 */ /* 0x000fc800078e0209 */
[----:B------:R-:W-:Y:S02]  /*02b0*/  IMAD.WIDE R8, R8, R9, c[0x0][0x160] ;  /* 0x0000580008087625 */ /* 0x000fe400078e0209 */
[----:B------:R-:W2:Y:S04]  /*02c0*/  LDG.E.CONSTANT R6, [R6.64] ;  /* 0x0000000406067981 */ /* 0x000ea8000c1e9900 */
[----:B------:R-:W3:Y:S01]  /*02d0*/  LDG.E.CONSTANT R10, [R8.64] ;  /* 0x00000004080a7981 */ /* 0x000ee2000c1e9900 */
[----:B------:R-:W-:Y:S02]  /*02e0*/  IMAD.MOV.U32 R15, RZ, RZ, 0x2 ;  /* 0x00000002ff0f7424 */ /* 0x000fe400078e00ff */
[----:B------:R-:W-:-:S04]  /*02f0*/  IMAD.IADD R4, R3, 0x1, R0 ;  /* 0x0000000103047824 */ /* 0x000fc800078e0200 */
[----:B------:R-:W-:-:S05]  /*0300*/  IMAD.WIDE R4, R4, R15, c[0x0][0x170] ;  /* 0x00005c0004047625 */ /* 0x000fca00078e020f */
[----:B------:R3:W4:Y:S01]  /*0310*/  LDG.E.U16.CONSTANT R0, [R4.64] ;  /* 0x0000000404007981 */ /* 0x000722000c1e9500 */
[----:B------:R-:W-:-:S05]  /*0320*/  IMAD.SHL.U32 R11, R3, 0x4, RZ ;  /* 0x00000004030b7824 */ /* 0x000fca00078e00ff */
[----:B------:R-:W-:-:S04]  /*0330*/  LOP3.LUT R11, R11, 0x1c, RZ, 0xc0, !PT ;  /* 0x0000001c0b0b7812 */ /* 0x000fc800078ec0ff */
[----:B--2---:R-:W-:-:S04]  /*0340*/  SHF.R.U32.HI R11, RZ, R11, R6 ;  /* 0x0000000bff0b7219 */ /* 0x004fc80000011606 */
[----:B------:R-:W-:Y:S02]  /*0350*/  IADD3 R11, R11, 0x1, RZ ;  /* 0x000000010b0b7810 */ /* 0x000fe40007ffe0ff */
[--C-:B---3--:R-:W-:Y:S02]  /*0360*/  SHF.R.U32.HI R4, RZ, 0x8, R10.reuse ;  /* 0x00000008ff047819 */ /* 0x108fe4000001160a */
[----:B------:R-:W-:Y:S02]  /*0370*/  LOP3.LUT R11, R11, 0xf, RZ, 0xc0, !PT ;  /* 0x0000000f0b0b7812 */ /* 0x000fe400078ec0ff */
[----:B------:R-:W-:Y:S02]  /*0380*/  LOP3.LUT R4, R4, 0xf, RZ, 0xc0, !PT ;  /* 0x0000000f04047812 */ /* 0x000fe400078ec0ff */
[----:B------:R-:W-:Y:S02]  /*0390*/  LOP3.LUT R6, R10, 0xf, RZ, 0xc0, !PT ;  /* 0x0000000f0a067812 */ /* 0x000fe400078ec0ff */
[--C-:B------:R-:W-:Y:S01]  /*03a0*/  SHF.R.U32.HI R5, RZ, 0xc, R10.reuse ;  /* 0x0000000cff057819 */ /* 0x100fe2000001160a */
[----:B------:R-:W-:Y:S01]  /*03b0*/  IMAD.IADD R27, R4, 0x1, -R11 ;  /* 0x00000001041b7824 */ /* 0x000fe200078e0a0b */
[--C-:B------:R-:W-:Y:S01]  /*03c0*/  SHF.R.U32.HI R7, RZ, 0x4, R10.reuse ;  /* 0x00000004ff077819 */ /* 0x100fe2000001160a */
[----:B------:R-:W-:Y:S01]  /*03d0*/  IMAD R4, R2, c[0x0][0x184], R3 ;  /* 0x0000610002047a24 */ /* 0x000fe200078e0203 */
[----:B------:R-:W-:Y:S01]  /*03e0*/  LOP3.LUT R2, R5, 0xf, RZ, 0xc0, !PT ;  /* 0x0000000f05027812 */ /* 0x000fe200078ec0ff */
[--C-:B------:R-:W-:Y:S01]  /*03f0*/  IMAD.IADD R6, R6, 0x1, -R11.reuse ;  /* 0x0000000106067824 */ /* 0x100fe200078e0a0b */
[----:B------:R-:W-:Y:S01]  /*0400*/  LOP3.LUT R8, R7, 0xf, RZ, 0xc0, !PT ;  /* 0x0000000f07087812 */ /* 0x000fe200078ec0ff */
[----:B------:R-:W-:Y:S01]  /*0410*/  IMAD.WIDE R4, R4, R15, c[0x0][0x168] ;  /* 0x00005a0004047625 */ /* 0x000fe200078e020f */
[--C-:B------:R-:W-:Y:S01]  /*0420*/  SHF.R.U32.HI R3, RZ, 0x10, R10.reuse ;  /* 0x00000010ff037819 */ /* 0x100fe2000001160a */
[----:B------:R0:W4:Y:S01]  /*0430*/  I2F.F16 R13, R6 ;  /* 0x00000006000d7306 */ /* 0x0001220000200c00 */
[--C-:B------:R-:W-:Y:S01]  /*0440*/  SHF.R.U32.HI R7, RZ, 0x14, R10.reuse ;  /* 0x00000014ff077819 */ /* 0x100fe2000001160a */
[--C-:B------:R-:W-:Y:S01]  /*0450*/  IMAD.IADD R25, R2, 0x1, -R11.reuse ;  /* 0x0000000102197824 */ /* 0x100fe200078e0a0b */
[----:B------:R-:W-:Y:S01]  /*0460*/  SHF.R.U32.HI R9, RZ, 0x18, R10 ;  /* 0x00000018ff097819 */ /* 0x000fe2000001160a */
[----:B------:R-:W-:Y:S01]  /*0470*/  IMAD.IADD R8, R8, 0x1, -R11 ;  /* 0x0000000108087824 */ /* 0x000fe200078e0a0b */
[----:B------:R-:W-:-:S02]  /*0480*/  LEA.HI R18, R10, -R11, RZ, 0x4 ;  /* 0x8000000b0a127211 */ /* 0x000fc400078f20ff */
[----:B------:R-:W-:Y:S01]  /*0490*/  LOP3.LUT R12, R9, 0xf, RZ, 0xc0, !PT ;  /* 0x0000000f090c7812 */ /* 0x000fe200078ec0ff */
[----:B------:R-:W1:Y:S01]  /*04a0*/  I2F.F16 R27, R27 ;  /* 0x0000001b001b7306 */ /* 0x000e620000200c00 */
[----:B0-----:R-:W-:Y:S01]  /*04b0*/  LOP3.LUT R6, R3, 0xf, RZ, 0xc0, !PT ;  /* 0x0000000f03067812 */ /* 0x001fe200078ec0ff */
[----:B------:R-:W-:-:S04]  /*04c0*/  IMAD.WIDE R2, R15, c[0x0][0x184], R4 ;  /* 0x000061000f027a25 */ /* 0x000fc800078e0204 */
[--C-:B------:R-:W-:Y:S02]  /*04d0*/  IMAD.IADD R23, R6, 0x1, -R11.reuse ;  /* 0x0000000106177824 */ /* 0x100fe400078e0a0b */
[----:B------:R0:W2:Y:S01]  /*04e0*/  I2F.F16 R17, R8 ;  /* 0x0000000800117306 */ /* 0x0000a20000200c00 */
[----:B------:R-:W-:Y:S01]  /*04f0*/  IMAD.IADD R19, R12, 0x1, -R11 ;  /* 0x000000010c137824 */ /* 0x000fe200078e0a0b */
[----:B----4-:R-:W-:-:S05]  /*0500*/  HMUL2 R14, R13.H0_H0, R0.H0_H0 ;  /* 0x200000000d0e7232 */ /* 0x010fca0000000800 */
[----:B------:R-:W-:Y:S01]  /*0510*/  PRMT R20, R14, 0x7610, R20 ;  /* 0x000076100e147816 */ /* 0x000fe20000000014 */
[----:B------:R-:W3:Y:S01]  /*0520*/  I2F.F16 R25, R25 ;  /* 0x0000001900197306 */ /* 0x000ee20000200c00 */
[----:B0-----:R-:W-:Y:S01]  /*0530*/  LOP3.LUT R8, R7, 0xf, RZ, 0xc0, !PT ;  /* 0x0000000f07087812 */ /* 0x001fe200078ec0ff */
[C---:B------:R-:W-:Y:S01]  /*0540*/  IMAD.WIDE R6, R15.reuse, c[0x0][0x184], R2 ;  /* 0x000061000f067a25 */ /* 0x040fe200078e0202 */
[-C--:B-1----:R-:W-:Y:S01]  /*0550*/  HMUL2 R16, R27.H0_H0, R0.reuse.H0_H0 ;  /* 0x200000001b107232 */ /* 0x082fe20000000800 */
[----:B------:R-:W-:Y:S02]  /*0560*/  STG.E.U16 [R4.64], R20 ;  /* 0x0000001404007986 */ /* 0x000fe4000c101504 */
[----:B------:R-:W-:Y:S02]  /*0570*/  IMAD.IADD R21, R8, 0x1, -R11 ;  /* 0x0000000108157824 */ /* 0x000fe400078e0a0b */
[----:B------:R-:W-:Y:S01]  /*0580*/  IMAD.WIDE R8, R15, c[0x0][0x184], R6 ;  /* 0x000061000f087a25 */ /* 0x000fe200078e0206 */
[----:B------:R-:W0:Y:S01]  /*0590*/  I2F.F16 R23, R23 ;  /* 0x0000001700177306 */ /* 0x000e220000200c00 */
[----:B--2---:R-:W-:Y:S01]  /*05a0*/  HMUL2 R17, R17.H0_H0, R0.H0_H0 ;  /* 0x2000000011117232 */ /* 0x004fe20000000800 */
[----:B------:R-:W-:-:S03]  /*05b0*/  PRMT R22, R16, 0x7610, R22 ;  /* 0x0000761010167816 */ /* 0x000fc60000000016 */
[C---:B------:R-:W-:Y:S01]  /*05c0*/  IMAD.WIDE R10, R15.reuse, c[0x0][0x184], R8 ;  /* 0x000061000f0a7a25 */ /* 0x040fe200078e0208 */
[----:B------:R1:W-:Y:S01]  /*05d0*/  STG.E.U16 [R2.64], R17 ;  /* 0x0000001102007986 */ /* 0x0003e2000c101504 */
[----:B---3--:R-:W-:Y:S01]  /*05e0*/  HMUL2 R25, R25.H0_H0, R0.H0_H0 ;  /* 0x2000000019197232 */ /* 0x008fe20000000800 */
[----:B------:R-:W2:Y:S02]  /*05f0*/  I2F.F16 R21, R21 ;  /* 0x0000001500157306 */ /* 0x000ea40000200c00 */
[----:B------:R-:W-:Y:S01]  /*0600*/  STG.E.U16 [R6.64], R22 ;  /* 0x0000001606007986 */ /* 0x000fe2000c101504 */
[----:B------:R-:W-:-:S03]  /*0610*/  IMAD.WIDE R12, R15, c[0x0][0x184], R10 ;  /* 0x000061000f0c7a25 */ /* 0x000fc600078e020a */
[----:B------:R-:W-:Y:S02]  /*0620*/  STG.E.U16 [R8.64], R25 ;  /* 0x0000001908007986 */ /* 0x000fe4000c101504 */
[----:B------:R-:W3:Y:S01]  /*0630*/  I2F.F16 R19, R19 ;  /* 0x0000001300137306 */ /* 0x000ee20000200c00 */
[----:B0-----:R-:W-:Y:S01]  /*0640*/  HMUL2 R23, R23.H0_H0, R0.H0_H0 ;  /* 0x2000000017177232 */ /* 0x001fe20000000800 */
[----:B-1----:R-:W-:-:S04]  /*0650*/  IMAD.WIDE R16, R15, c[0x0][0x184], R12 ;  /* 0x000061000f107a25 */ /* 0x002fc800078e020c */
[----:B------:R-:W-:Y:S02]  /*0660*/  STG.E.U16 [R10.64], R23 ;  /* 0x000000170a007986 */ /* 0x000fe4000c101504 */
[----:B------:R-:W0:Y:S01]  /*0670*/  I2F.F16 R27, R18 ;  /* 0x00000012001b7306 */ /* 0x000e220000200c00 */
[----:B--2---:R-:W-:Y:S01]  /*0680*/  HMUL2 R21, R21.H0_H0, R0.H0_H0 ;  /* 0x2000000015157232 */ /* 0x004fe20000000800 */
[----:B------:R-:W-:-:S04]  /*0690*/  IMAD.WIDE R14, R15, c[0x0][0x184], R16 ;  /* 0x000061000f0e7a25 */ /* 0x000fc800078e0210 */
[----:B------:R-:W-:Y:S01]  /*06a0*/  STG.E.U16 [R12.64], R21 ;  /* 0x000000150c007986 */ /* 0x000fe2000c101504 */
[----:B---3--:R-:W-:-:S05]  /*06b0*/  HMUL2 R19, R19.H0_H0, R0.H0_H0 ;  /* 0x2000000013137232 */ /* 0x008fca0000000800 */
[----:B------:R-:W-:Y:S01]  /*06c0*/  STG.E.U16 [R16.64], R19 ;  /* 0x0000001310007986 */ /* 0x000fe2000c101504 */
[----:B0-----:R-:W-:-:S05]  /*06d0*/  HMUL2 R27, R27.H0_H0, R0.H0_H0 ;  /* 0x200000001b1b7232 */ /* 0x001fca0000000800 */
[----:B------:R-:W-:Y:S01]  /*06e0*/  STG.E.U16 [R14.64], R27 ;  /* 0x0000001b0e007986 */ /* 0x000fe2000c101504 */
[----:B------:R-:W-:Y:S05]  /*06f0*/  EXIT ;  /* 0x000000000000794d */ /* 0x000fea0003800000 */
.L_x_0:
[----:B------:R-:W-:-:S00]  /*0700*/  BRA `(.L_x_0) ;  /* 0xfffffff000007947 */ /* 0x000fc0000383ffff */
[----:B------:R-:W-:-:S00]  /*0710*/  NOP ;  /* 0x0000000000007918 */ /* 0x000fc00000000000 */
        /* <DEDUP_REMOVED lines=14> */
.L_x_2:


//--------------------- .text._Z22make_sequential_kernelPKjPjS0_ii --------------------------
	.section	.text._Z22make_sequential_kernelPKjPjS0_ii,"ax",@progbits
	.sectioninfo	@"SHI_REGISTERS=30"
	.align	128
        .global         _Z22make_sequential_kernelPKjPjS0_ii
        .type           _Z22make_sequential_kernelPKjPjS0_ii,@function
        .size           _Z22make_sequential_kernelPKjPjS0_ii,(.L_x_3 - _Z22make_sequential_kernelPKjPjS0_ii)
        .other          _Z22make_sequential_kernelPKjPjS0_ii,@"STO_CUDA_ENTRY STV_DEFAULT"
_Z22make_sequential_kernelPKjPjS0_ii:
.text._Z22make_sequential_kernelPKjPjS0_ii:
[----:B------:R-:W-:Y:S02]  /*0000*/  IMAD.MOV.U32 R1, RZ, RZ, c[0x0][0x28] ;  /* 0x00000a00ff017624 */ /* 0x000fe400078e00ff */
[----:B------:R-:W0:Y:S01]  /*0010*/  S2R R7, SR_CTAID.Y ;  /* 0x0000000000077919 */ /* 0x000e220000002600 */
[----:B------:R-:W-:Y:S01]  /*0020*/  IMAD.MOV.U32 R17, RZ, RZ, 0x4 ;  /* 0x00000004ff117424 */ /* 0x000fe200078e00ff */
[----:B------:R-:W-:Y:S01]  /*0030*/  ULDC.64 UR6, c[0x0][0x118] ;  /* 0x0000460000067ab9 */ /* 0x000fe20000000a00 */
[----:B0-----:R-:W-:-:S04]  /*0040*/  IMAD.SHL.U32 R16, R7, 0x8, RZ ;  /* 0x0000000807107824 */ /* 0x001fc800078e00ff */
[----:B------:R-:W-:-:S05]  /*0050*/  IMAD.WIDE R16, R16, R17, c[0x0][0x170] ;  /* 0x00005c0010107625 */ /* 0x000fca00078e0211 */
[----:B------:R-:W2:Y:S04]  /*0060*/  LDG.E.CONSTANT R15, [R16.64] ;  /* 0x00000006100f7981 */ /* 0x000ea8000c1e9900 */
[----:B------:R-:W3:Y:S04]  /*0070*/  LDG.E.CONSTANT R14, [R16.64+0x4] ;  /* 0x00000406100e7981 */ /* 0x000ee8000c1e9900 */
[----:B------:R-:W0:Y:S04]  /*0080*/  S2R R0, SR_CTAID.X ;  /* 0x0000000000007919 */ /* 0x000e280000002500 */
[----:B------:R-:W0:Y:S04]  /*0090*/  S2R R3, SR_TID.X ;  /* 0x0000000000037919 */ /* 0x000e280000002100 */
[----:B------:R-:W4:Y:S01]  /*00a0*/  LDG.E.CONSTANT R5, [R16.64+0x8] ;  /* 0x0000080610057981 */ /* 0x000f22000c1e9900 */
[----:B------:R-:W-:-:S03]  /*00b0*/  ULDC UR4, c[0x0][0x17c] ;  /* 0x00005f0000047ab9 */ /* 0x000fc60000000800 */
[----:B------:R-:W5:Y:S01]  /*00c0*/  LDG.E.CONSTANT R2, [R16.64+0xc] ;  /* 0x00000c0610027981 */ /* 0x000f62000c1e9900 */
[----:B------:R-:W-:-:S03]  /*00d0*/  USHF.R.S32.HI UR4, URZ, 0x1, UR4 ;  /* 0x000000013f047899 */ /* 0x000fc60008011404 */
[----:B------:R-:W4:Y:S04]  /*00e0*/  LDG.E.CONSTANT R8, [R16.64+0x10] ;  /* 0x0000100610087981 */ /* 0x000f28000c1e9900 */
[----:B------:R-:W5:Y:S04]  /*00f0*/  LDG.E.CONSTANT R9, [R16.64+0x14] ;  /* 0x0000140610097981 */ /* 0x000f68000c1e9900 */
[----:B------:R1:W5:Y:S01]  /*0100*/  LDG.E.CONSTANT R6, [R16.64+0x18] ;  /* 0x0000180610067981 */ /* 0x000362000c1e9900 */
[----:B0-----:R-:W-:-:S03]  /*0110*/  IMAD R0, R0, 0x40, R3 ;  /* 0x0000004000007824 */ /* 0x001fc600078e0203 */
[----:B------:R1:W5:Y:S01]  /*0120*/  LDG.E.CONSTANT R4, [R16.64+0x1c] ;  /* 0x00001c0610047981 */ /* 0x000362000c1e9900 */
[----:B------:R-:W-:Y:S01]  /*0130*/  IMAD.MOV.U32 R3, RZ, RZ, 0x8 ;  /* 0x00000008ff037424 */ /* 0x000fe200078e00ff */
[----:B--2---:R-:W-:-:S05]  /*0140*/  SHF.R.S32.HI R11, RZ, 0x3, R15 ;  /* 0x00000003ff0b7819 */ /* 0x004fca000001140f */
[----:B------:R-:W-:Y:S01]  /*0150*/  IMAD R20, R11, UR4, R0 ;  /* 0x000000040b147c24 */ /* 0x000fe2000f8e0200 */
[----:B---3--:R-:W-:-:S03]  /*0160*/  SHF.R.S32.HI R11, RZ, 0x3, R14 ;  /* 0x00000003ff0b7819 */ /* 0x008fc6000001140e */
[----:B------:R-:W-:-:S04]  /*0170*/  IMAD.WIDE R20, R20, R3, c[0x0][0x160] ;  /* 0x0000580014147625 */ /* 0x000fc800078e0203 */
[----:B------:R-:W-:Y:S02]  /*0180*/  IMAD R12, R11, UR4, R0 ;  /* 0x000000040b0c7c24 */ /* 0x000fe4000f8e0200 */
[----:B------:R-:W2:Y:S02]  /*0190*/  LDG.E.64.CONSTANT R20, [R20.64] ;  /* 0x0000000614147981 */ /* 0x000ea4000c1e9b00 */
[----:B------:R-:W-:-:S06]  /*01a0*/  IMAD.WIDE R12, R12, R3, c[0x0][0x160] ;  /* 0x000058000c0c7625 */ /* 0x000fcc00078e0203 */
[----:B------:R-:W3:Y:S01]  /*01b0*/  LDG.E.64.CONSTANT R12, [R12.64] ;  /* 0x000000060c0c7981 */ /* 0x000ee2000c1e9b00 */
[----:B----4-:R-:W-:-:S05]  /*01c0*/  SHF.R.S32.HI R11, RZ, 0x3, R5 ;  /* 0x00000003ff0b7819 */ /* 0x010fca0000011405 */
[----:B------:R-:W-:-:S04]  /*01d0*/  IMAD R18, R11, UR4, R0 ;  /* 0x000000040b127c24 */ /* 0x000fc8000f8e0200 */
[----:B------:R-:W-:Y:S01]  /*01e0*/  IMAD.WIDE R18, R18, R3, c[0x0][0x160] ;  /* 0x0000580012127625 */ /* 0x000fe200078e0203 */
[----:B-----5:R-:W-:-:S05]  /*01f0*/  SHF.R.S32.HI R11, RZ, 0x3, R2 ;  /* 0x00000003ff0b7819 */ /* 0x020fca0000011402 */
[----:B------:R-:W4:Y:S01]  /*0200*/  LDG.E.64.CONSTANT R18, [R18.64] ;  /* 0x0000000612127981 */ /* 0x000f22000c1e9b00 */
[----:B------:R-:W-:Y:S01]  /*0210*/  IMAD R10, R11, UR4, R0 ;  /* 0x000000040b0a7c24 */ /* 0x000fe2000f8e0200 */
[----:B------:R-:W-:-:S03]  /*0220*/  SHF.R.S32.HI R23, RZ, 0x3, R8 ;  /* 0x00000003ff177819 */ /* 0x000fc60000011408 */
[----:B------:R-:W-:-:S04]  /*0230*/  IMAD.WIDE R10, R10, R3, c[0x0][0x160] ;  /* 0x000058000a0a7625 */ /* 0x000fc800078e0203 */
[----:B------:R-:W-:Y:S01]  /*0240*/  IMAD R22, R23, UR4, R0 ;  /* 0x0000000417167c24 */ /* 0x000fe2000f8e0200 */
[----:B------:R-:W-:Y:S01]  /*0250*/  SHF.R.S32.HI R23, RZ, 0x3, R9 ;  /* 0x00000003ff177819 */ /* 0x000fe20000011409 */
[----:B------:R-:W-:Y:S01]  /*0260*/  IMAD.SHL.U32 R15, R15, 0x4, RZ ;  /* 0x000000040f0f7824 */ /* 0x000fe200078e00ff */
[----:B------:R-:W5:Y:S01]  /*0270*/  LDG.E.64.CONSTANT R10, [R10.64] ;  /* 0x000000060a0a7981 */ /* 0x000f62000c1e9b00 */
[----:B-1----:R-:W-:Y:S01]  /*0280*/  IMAD.WIDE R16, R22, R3, c[0x0][0x160] ;  /* 0x0000580016107625 */ /* 0x002fe200078e0203 */
[----:B------:R-:W-:-:S03]  /*0290*/  SHF.R.S32.HI R27, RZ, 0x3, R6 ;  /* 0x00000003ff1b7819 */ /* 0x000fc60000011406 */
[----:B------:R-:W-:Y:S02]  /*02a0*/  IMAD.SHL.U32 R24, R14, 0x4, RZ ;  /* 0x000000040e187824 */ /* 0x000fe400078e00ff */
[----:B------:R-:W-:Y:S01]  /*02b0*/  IMAD R22, R23, UR4, R0 ;  /* 0x0000000417167c24 */ /* 0x000fe2000f8e0200 */
[----:B------:R-:W-:Y:S01]  /*02c0*/  LOP3.LUT R23, R15, 0x1c, RZ, 0xc0, !PT ;  /* 0x0000001c0f177812 */ /* 0x000fe200078ec0ff */
[----:B------:R-:W5:Y:S01]  /*02d0*/  LDG.E.64.CONSTANT R16, [R16.64] ;  /* 0x0000000610107981 */ /* 0x000f62000c1e9b00 */
[----:B------:R-:W-:Y:S01]  /*02e0*/  LOP3.LUT R25, R24, 0x1c, RZ, 0xc0, !PT ;  /* 0x0000001c18197812 */ /* 0x000fe200078ec0ff */
[----:B------:R-:W-:-:S06]  /*02f0*/  IMAD.WIDE R14, R22, R3, c[0x0][0x160] ;  /* 0x00005800160e7625 */ /* 0x000fcc00078e0203 */
[----:B------:R-:W5:Y:S01]  /*0300*/  LDG.E.64.CONSTANT R14, [R14.64] ;  /* 0x000000060e0e7981 */ /* 0x000f62000c1e9b00 */
[-CC-:B--2---:R-:W-:Y:S01]  /*0310*/  SHF.R.U64 R22, R20, R23.reuse, R21.reuse ;  /* 0x0000001714167219 */ /* 0x184fe20000001215 */
[----:B------:R-:W-:Y:S01]  /*0320*/  IMAD R20, R27, UR4, R0 ;  /* 0x000000041b147c24 */ /* 0x000fe2000f8e0200 */
[----:B------:R-:W-:Y:S02]  /*0330*/  SHF.R.U32.HI R23, RZ, R23, R21 ;  /* 0x00000017ff177219 */ /* 0x000fe40000011615 */
[----:B------:R-:W-:Y:S02]  /*0340*/  SHF.R.S32.HI R21, RZ, 0x3, R4 ;  /* 0x00000003ff157819 */ /* 0x000fe40000011404 */
[-CC-:B---3--:R-:W-:Y:S02]  /*0350*/  SHF.R.U64 R24, R12, R25.reuse, R13.reuse ;  /* 0x000000190c187219 */ /* 0x188fe4000000120d */
[----:B------:R-:W-:Y:S01]  /*0360*/  SHF.R.U32.HI R25, RZ, R25, R13 ;  /* 0x00000019ff197219 */ /* 0x000fe2000001160d */
[----:B------:R-:W-:-:S04]  /*0370*/  IMAD.WIDE R12, R20, R3, c[0x0][0x160] ;  /* 0x00005800140c7625 */ /* 0x000fc800078e0203 */
[----:B------:R-:W-:Y:S02]  /*0380*/  IMAD R20, R21, UR4, R0 ;  /* 0x0000000415147c24 */ /* 0x000fe4000f8e0200 */
[----:B------:R-:W2:Y:S02]  /*0390*/  LDG.E.64.CONSTANT R12, [R12.64] ;  /* 0x000000060c0c7981 */ /* 0x000ea4000c1e9b00 */
[----:B------:R-:W-:-:S06]  /*03a0*/  IMAD.WIDE R20, R20, R3, c[0x0][0x160] ;  /* 0x0000580014147625 */ /* 0x000fcc00078e0203 */
[----:B------:R-:W3:Y:S01]  /*03b0*/  LDG.E.64.CONSTANT R20, [R20.64] ;  /* 0x0000000614147981 */ /* 0x000ee2000c1e9b00 */
[----:B------:R-:W-:-:S05]  /*03c0*/  IMAD.SHL.U32 R5, R5, 0x4, RZ ;  /* 0x0000000405057824 */ /* 0x000fca00078e00ff */
[----:B------:R-:W-:-:S04]  /*03d0*/  LOP3.LUT R27, R5, 0x1c, RZ, 0xc0, !PT ;  /* 0x0000001c051b7812 */ /* 0x000fc800078ec0ff */
[-CC-:B----4-:R-:W-:Y:S02]  /*03e0*/  SHF.R.U64 R5, R18, R27.reuse, R19.reuse ;  /* 0x0000001b12057219 */ /* 0x190fe40000001213 */
[----:B------:R-:W-:Y:S01]  /*03f0*/  SHF.R.U32.HI R18, RZ, R27, R19 ;  /* 0x0000001bff127219 */ /* 0x000fe20000011613 */
[----:B------:R-:W-:Y:S02]  /*0400*/  IMAD.SHL.U32 R19, R24, 0x10, RZ ;  /* 0x0000001018137824 */ /* 0x000fe400078e00ff */
[----:B------:R-:W-:-:S03]  /*0410*/  IMAD.SHL.U32 R2, R2, 0x4, RZ ;  /* 0x0000000402027824 */ /* 0x000fc600078e00ff */
[----:B------:R-:W-:Y:S01]  /*0420*/  LOP3.LUT R19, R19, 0xf0, RZ, 0xc0, !PT ;  /* 0x000000f013137812 */ /* 0x000fe200078ec0ff */
[----:B------:R-:W-:Y:S01]  /*0430*/  IMAD.SHL.U32 R8, R8, 0x4, RZ ;  /* 0x0000000408087824 */ /* 0x000fe200078e00ff */
[----:B------:R-:W-:Y:S02]  /*0440*/  SHF.L.U64.HI R25, R24, 0x4, R25 ;  /* 0x0000000418197819 */ /* 0x000fe40000010219 */
[----:B------:R-:W-:Y:S02]  /*0450*/  LOP3.LUT R22, R19, 0xf, R22, 0xf8, !PT ;  /* 0x0000000f13167812 */ /* 0x000fe400078ef816 */
[----:B------:R-:W-:Y:S02]  /*0460*/  LOP3.LUT R19, R2, 0x1c, RZ, 0xc0, !PT ;  /* 0x0000001c02137812 */ /* 0x000fe400078ec0ff */
[----:B------:R-:W-:Y:S01]  /*0470*/  LOP3.LUT R24, R25, 0xf0, RZ, 0xc0, !PT ;  /* 0x000000f019187812 */ /* 0x000fe200078ec0ff */
[----:B------:R-:W-:Y:S01]  /*0480*/  IMAD.SHL.U32 R25, R5, 0x100, RZ ;  /* 0x0000010005197824 */ /* 0x000fe200078e00ff */
[----:B-----5:R-:W-:-:S02]  /*0490*/  SHF.R.U64 R2, R10, R19, R11 ;  /* 0x000000130a027219 */ /* 0x020fc4000000120b */
[----:B------:R-:W-:Y:S02]  /*04a0*/  SHF.L.U64.HI R18, R5, 0x8, R18 ;  /* 0x0000000805127819 */ /* 0x000fe40000010212 */
[----:B------:R-:W-:Y:S01]  /*04b0*/  SHF.R.U32.HI R19, RZ, R19, R11 ;  /* 0x00000013ff137219 */ /* 0x000fe2000001160b */
[----:B------:R-:W-:Y:S01]  /*04c0*/  IMAD.SHL.U32 R9, R9, 0x4, RZ ;  /* 0x0000000409097824 */ /* 0x000fe200078e00ff */
[----:B------:R-:W-:Y:S01]  /*04d0*/  LOP3.LUT R5, R8, 0x1c, RZ, 0xc0, !PT ;  /* 0x0000001c08057812 */ /* 0x000fe200078ec0ff */
[C---:B------:R-:W-:Y:S01]  /*04e0*/  IMAD.SHL.U32 R8, R2.reuse, 0x1000, RZ ;  /* 0x0000100002087824 */ /* 0x040fe200078e00ff */
[----:B------:R-:W-:Y:S02]  /*04f0*/  SHF.L.U64.HI R19, R2, 0xc, R19 ;  /* 0x0000000c02137819 */ /* 0x000fe40000010213 */
[----:B------:R-:W-:Y:S02]  /*0500*/  LOP3.LUT R23, R24, 0xf, R23, 0xf8, !PT ;  /* 0x0000000f18177812 */ /* 0x000fe400078ef817 */
[----:B------:R-:W-:Y:S01]  /*0510*/  SHF.R.U64 R2, R16, R5, R17 ;  /* 0x0000000510027219 */ /* 0x000fe20000001211 */
[----:B------:R-:W-:Y:S01]  /*0520*/  IMAD.SHL.U32 R6, R6, 0x4, RZ ;  /* 0x0000000406067824 */ /* 0x000fe200078e00ff */
[----:B------:R-:W-:-:S02]  /*0530*/  LOP3.LUT R25, R22, 0xf00, R25, 0xf8, !PT ;  /* 0x00000f0016197812 */ /* 0x000fc400078ef819 */
[----:B------:R-:W-:Y:S02]  /*0540*/  SHF.R.U32.HI R5, RZ, R5, R17 ;  /* 0x00000005ff057219 */ /* 0x000fe40000011611 */
[----:B------:R-:W-:Y:S01]  /*0550*/  LOP3.LUT R9, R9, 0x1c, RZ, 0xc0, !PT ;  /* 0x0000001c09097812 */ /* 0x000fe200078ec0ff */
[C---:B------:R-:W-:Y:S01]  /*0560*/  IMAD.U32 R17, R2.reuse, 0x10000, RZ ;  /* 0x0001000002117824 */ /* 0x040fe200078e00ff */
[----:B------:R-:W-:Y:S02]  /*0570*/  LOP3.LUT R10, R23, 0xf00, R18, 0xf8, !PT ;  /* 0x00000f00170a7812 */ /* 0x000fe400078ef812 */
[----:B------:R-:W-:Y:S02]  /*0580*/  LOP3.LUT R8, R25, 0xf000, R8, 0xf8, !PT ;  /* 0x0000f00019087812 */ /* 0x000fe400078ef808 */
[----:B------:R-:W-:Y:S02]  /*0590*/  SHF.L.U64.HI R2, R2, 0x10, R5 ;  /* 0x0000001002027819 */ /* 0x000fe40000010205 */
[----:B------:R-:W-:Y:S01]  /*05a0*/  SHF.R.U64 R11, R14, R9, R15 ;  /* 0x000000090e0b7219 */ /* 0x000fe2000000120f */
[----:B------:R-:W-:Y:S01]  /*05b0*/  IMAD.SHL.U32 R4, R4, 0x4, RZ ;  /* 0x0000000404047824 */ /* 0x000fe200078e00ff */
[----:B------:R-:W-:-:S02]  /*05c0*/  LOP3.LUT R5, R6, 0x1c, RZ, 0xc0, !PT ;  /* 0x0000001c06057812 */ /* 0x000fc400078ec0ff */
[----:B------:R-:W-:Y:S02]  /*05d0*/  LOP3.LUT R19, R10, 0xf000, R19, 0xf8, !PT ;  /* 0x0000f0000a137812 */ /* 0x000fe400078ef813 */
[----:B------:R-:W-:Y:S02]  /*05e0*/  SHF.R.U32.HI R14, RZ, R9, R15 ;  /* 0x00000009ff0e7219 */ /* 0x000fe4000001160f */
[----:B------:R-:W-:Y:S01]  /*05f0*/  LOP3.LUT R17, R8, 0xf0000, R17, 0xf8, !PT ;  /* 0x000f000008117812 */ /* 0x000fe200078ef811 */
[----:B------:R-:W-:Y:S01]  /*0600*/  IMAD.SHL.U32 R8, R11, 0x100000, RZ ;  /* 0x001000000b087824 */ /* 0x000fe200078e00ff */
[----:B------:R-:W-:Y:S02]  /*0610*/  LOP3.LUT R2, R19, 0xf0000, R2, 0xf8, !PT ;  /* 0x000f000013027812 */ /* 0x000fe400078ef802 */
[----:B------:R-:W-:-:S04]  /*0620*/  SHF.L.U64.HI R11, R11, 0x14, R14 ;  /* 0x000000140b0b7819 */ /* 0x000fc8000001020e */
[----:B------:R-:W-:Y:S02]  /*0630*/  LOP3.LUT R11, R2, 0xf00000, R11, 0xf8, !PT ;  /* 0x00f00000020b7812 */ /* 0x000fe400078ef80b */
[----:B------:R-:W-:Y:S02]  /*0640*/  LOP3.LUT R8, R17, 0xf00000, R8, 0xf8, !PT ;  /* 0x00f0000011087812 */ /* 0x000fe400078ef808 */
[-CC-:B--2---:R-:W-:Y:S02]  /*0650*/  SHF.R.U64 R6, R12, R5.reuse, R13.reuse ;  /* 0x000000050c067219 */ /* 0x184fe4000000120d */
[----:B------:R-:W-:Y:S02]  /*0660*/  SHF.R.U32.HI R13, RZ, R5, R13 ;  /* 0x00000005ff0d7219 */ /* 0x000fe4000001160d */
[----:B------:R-:W-:Y:S01]  /*0670*/  LOP3.LUT R5, R4, 0x1c, RZ, 0xc0, !PT ;  /* 0x0000001c04057812 */ /* 0x000fe200078ec0ff */
[C---:B------:R-:W-:Y:S01]  /*0680*/  IMAD.SHL.U32 R9, R6.reuse, 0x1000000, RZ ;  /* 0x0100000006097824 */ /* 0x040fe200078e00ff */
[----:B------:R-:W-:-:S02]  /*0690*/  SHF.L.U64.HI R6, R6, 0x18, R13 ;  /* 0x0000001806067819 */ /* 0x000fc4000001020d */
[-CC-:B---3--:R-:W-:Y:S02]  /*06a0*/  SHF.R.U64 R2, R20, R5.reuse, R21.reuse ;  /* 0x0000000514027219 */ /* 0x188fe40000001215 */
[----:B------:R-:W-:Y:S02]  /*06b0*/  SHF.R.U32.HI R5, RZ, R5, R21 ;  /* 0x00000005ff057219 */ /* 0x000fe40000011615 */
[----:B------:R-:W-:Y:S01]  /*06c0*/  LOP3.LUT R9, R8, 0xf000000, R9, 0xf8, !PT ;  /* 0x0f00000008097812 */ /* 0x000fe200078ef809 */
[C---:B------:R-:W-:Y:S01]  /*06d0*/  IMAD.SHL.U32 R4, R2.reuse, 0x10000000, RZ ;  /* 0x1000000002047824 */ /* 0x040fe200078e00ff */
[----:B------:R-:W-:Y:S01]  /*06e0*/  SHF.L.U64.HI R5, R2, 0x1c, R5 ;  /* 0x0000001c02057819 */ /* 0x000fe20000010205 */
[----:B------:R-:W-:Y:S01]  /*06f0*/  IMAD R2, R7, UR4, R0 ;  /* 0x0000000407027c24 */ /* 0x000fe2000f8e0200 */
[----:B------:R-:W-:Y:S02]  /*0700*/  LOP3.LUT R6, R11, 0xf000000, R6, 0xf8, !PT ;  /* 0x0f0000000b067812 */ /* 0x000fe400078ef806 */
[----:B------:R-:W-:Y:S01]  /*0710*/  LOP3.LUT R4, R9, 0xf0000000, R4, 0xf8, !PT ;  /* 0xf000000009047812 */ /* 0x000fe200078ef804 */
[----:B------:R-:W-:Y:S01]  /*0720*/  IMAD.WIDE R2, R2, R3, c[0x0][0x168] ;  /* 0x00005a0002027625 */ /* 0x000fe200078e0203 */
[----:B------:R-:W-:-:S05]  /*0730*/  LOP3.LUT R5, R6, 0xf0000000, R5, 0xf8, !PT ;  /* 0xf000000006057812 */ /* 0x000fca00078ef805 */
[----:B------:R-:W-:Y:S01]  /*0740*/  STG.E.64 [R2.64], R4 ;  /* 0x0000000402007986 */ /* 0x000fe2000c101b06 */
[----:B------:R-:W-:Y:S05]  /*0750*/  EXIT ;  /* 0x000000000000794d */ /* 0x000fea0003800000 */
.L_x_1:
        /* <DEDUP_REMOVED lines=10> */
.L_x_3:


//--------------------- .nv.global                --------------------------
	.section	.nv.global,"aw",@nobits
.nv.global:
	.type		_ZN43_INTERNAL_bdf8495c_12_q4_matrix_cu_69f302f84cuda3std3__48in_placeE,@object
	.size		_ZN43_INTERNAL_bdf8495c_12_q4_matrix_cu_69f302f84cuda3std3__48in_placeE,(_ZN43_INTERNAL_bdf8495c_12_q4_matrix_cu_69f302f84cuda3std6ranges3__45__cpo8distanceE - _ZN43_INTERNAL_bdf8495c_12_q4_matrix_cu_69f302f84cuda3std3__48in_placeE)
_ZN43_INTERNAL_bdf8495c_12_q4_matrix_cu_69f302f84cuda3std3__48in_placeE:
	.zero		1
	.type		_ZN43_INTERNAL_bdf8495c_12_q4_matrix_cu_69f302f84cuda3std6ranges3__45__cpo8distanceE,@object
	.size		_ZN43_INTERNAL_bdf8495c_12_q4_matrix_cu_69f302f84cuda3std6ranges3__45__cpo8distanceE,(_ZN43_INTERNAL_bdf8495c_12_q4_matrix_cu_69f302f84cuda3std3__45__cpo6cbeginE - _ZN43_INTERNAL_bdf8495c_12_q4_matrix_cu_69f302f84cuda3std6ranges3__45__cpo8distanceE)
_ZN43_INTERNAL_bdf8495c_12_q4_matrix_cu_69f302f84cuda3std6ranges3__45__cpo8distanceE:
	.zero		1
	.type		_ZN43_INTERNAL_bdf8495c_12_q4_matrix_cu_69f302f84cuda3std3__45__cpo6cbeginE,@object
	.size		_ZN43_INTERNAL_bdf8495c_12_q4_matrix_cu_69f302f84cuda3std3__45__cpo6cbeginE,(_ZN43_INTERNAL_bdf8495c_12_q4_matrix_cu_69f302f84cuda3std6ranges3__45__cpo7advanceE - _ZN43_INTERNAL_bdf8495c_12_q4_matrix_cu_69f302f84cuda3std3__45__cpo6cbeginE)
_ZN43_INTERNAL_bdf8495c_12_q4_matrix_cu_69f302f84cuda3std3__45__cpo6cbeginE:
	.zero		1
	.type		_ZN43_INTERNAL_bdf8495c_12_q4_matrix_cu_69f302f84cuda3std6ranges3__45__cpo7advanceE,@object
	.size		_ZN43_INTERNAL_bdf8495c_12_q4_matrix_cu_69f302f84cuda3std6ranges3__45__cpo7advanceE,(_ZN43_INTERNAL_bdf8495c_12_q4_matrix_cu_69f302f84cuda3std3__45__cpo7crbeginE - _ZN43_INTERNAL_bdf8495c_12_q4_matrix_cu_69f302f84cuda3std6ranges3__45__cpo7advanceE)
_ZN43_INTERNAL_bdf8495c_12_q4_matrix_cu_69f302f84cuda3std6ranges3__45__cpo7advanceE:
	.zero		1
	.type		_ZN43_INTERNAL_bdf8495c_12_q4_matrix_cu_69f302f84cuda3std3__45__cpo7crbeginE,@object
	.size		_ZN43_INTERNAL_bdf8495c_12_q4_matrix_cu_69f302f84cuda3std3__45__cpo7crbeginE,(_ZN43_INTERNAL_bdf8495c_12_q4_matrix_cu_69f302f84cuda3std6ranges3__45__cpo4dataE - _ZN43_INTERNAL_bdf8495c_12_q4_matrix_cu_69f302f84cuda3std3__45__cpo7crbeginE)
_ZN43_INTERNAL_bdf8495c_12_q4_matrix_cu_69f302f84cuda3std3__45__cpo7crbeginE:
	.zero		1
	.type		_ZN43_INTERNAL_bdf8495c_12_q4_matrix_cu_69f302f84cuda3std6ranges3__45__cpo4dataE,@object
	.size		_ZN43_INTERNAL_bdf8495c_12_q4_matrix_cu_69f302f84cuda3std6ranges3__45__cpo4dataE,(_ZN43_INTERNAL_bdf8495c_12_q4_matrix_cu_69f302f84cuda3std6ranges3__45__cpo5beginE - _ZN43_INTERNAL_bdf8495c_12_q4_matrix_cu_69f302f84cuda3std6ranges3__45__cpo4dataE)
_ZN43_INTERNAL_bdf8495c_12_q4_matrix_cu_69f302f84cuda3std6ranges3__45__cpo4dataE:
	.zero		1
	.type		_ZN43_INTERNAL_bdf8495c_12_q4_matrix_cu_69f302f84cuda3std6ranges3__45__cpo5beginE,@object
	.size		_ZN43_INTERNAL_bdf8495c_12_q4_matrix_cu_69f302f84cuda3std6ranges3__45__cpo5beginE,(_ZN43_INTERNAL_bdf8495c_12_q4_matrix_cu_69f302f84cuda3std3__445_GLOBAL__N__bdf8495c_12_q4_matrix_cu_69f302f86ignoreE - _ZN43_INTERNAL_bdf8495c_12_q4_matrix_cu_69f302f84cuda3std6ranges3__45__cpo5beginE)
_ZN43_INTERNAL_bdf8495c_12_q4_matrix_cu_69f302f84cuda3std6ranges3__45__cpo5beginE:
	.zero		1
	.type		_ZN43_INTERNAL_bdf8495c_12_q4_matrix_cu_69f302f84cuda3std3__445_GLOBAL__N__bdf8495c_12_q4_matrix_cu_69f302f86ignoreE,@object
	.size		_ZN43_INTERNAL_bdf8495c_12_q4_matrix_cu_69f302f84cuda3std3__445_GLOBAL__N__bdf8495c_12_q4_matrix_cu_69f302f86ignoreE,(_ZN43_INTERNAL_bdf8495c_12_q4_matrix_cu_69f302f84cuda3std6ranges3__45__cpo4sizeE - _ZN43_INTERNAL_bdf8495c_12_q4_matrix_cu_69f302f84cuda3std3__445_GLOBAL__N__bdf8495c_12_q4_matrix_cu_69f302f86ignoreE)
_ZN43_INTERNAL_bdf8495c_12_q4_matrix_cu_69f302f84cuda3std3__445_GLOBAL__N__bdf8495c_12_q4_matrix_cu_69f302f86ignoreE:
	.zero		1
	.type		_ZN43_INTERNAL_bdf8495c_12_q4_matrix_cu_69f302f84cuda3std6ranges3__45__cpo4sizeE,@object
	.size		_ZN43_INTERNAL_bdf8495c_12_q4_matrix_cu_69f302f84cuda3std6ranges3__45__cpo4sizeE,(_ZN43_INTERNAL_bdf8495c_12_q4_matrix_cu_69f302f84cuda3std3__45__cpo5beginE - _ZN43_INTERNAL_bdf8495c_12_q4_matrix_cu_69f302f84cuda3std6ranges3__45__cpo4sizeE)
_ZN43_INTERNAL_bdf8495c_12_q4_matrix_cu_69f302f84cuda3std6ranges3__45__cpo4sizeE:
	.zero		1
	.type		_ZN43_INTERNAL_bdf8495c_12_q4_matrix_cu_69f302f84cuda3std3__45__cpo5beginE,@object
	.size		_ZN43_INTERNAL_bdf8495c_12_q4_matrix_cu_69f302f84cuda3std3__45__cpo5beginE,(_ZN43_INTERNAL_bdf8495c_12_q4_matrix_cu_69f302f84cuda3std6ranges3__45__cpo6cbeginE - _ZN43_INTERNAL_bdf8495c_12_q4_matrix_cu_69f302f84cuda3std3__45__cpo5beginE)
_ZN43_INTERNAL_bdf8495c_12_q4_matrix_cu_69f302f84cuda3std3__45__cpo5beginE:
	.zero		1
	.type		_ZN43_INTERNAL_bdf8495c_12_q4_matrix_cu_69f302f84cuda3std6ranges3__45__cpo6cbeginE,@object
	.size		_ZN43_INTERNAL_bdf8495c_12_q4_matrix_cu_69f302f84cuda3std6ranges3__45__cpo6cbeginE,(_ZN43_INTERNAL_bdf8495c_12_q4_matrix_cu_69f302f84cuda3std3__45__cpo6rbeginE - _ZN43_INTERNAL_bdf8495c_12_q4_matrix_cu_69f302f84cuda3std6ranges3__45__cpo6cbeginE)
_ZN43_INTERNAL_bdf8495c_12_q4_matrix_cu_69f302f84cuda3std6ranges3__45__cpo6cbeginE:
	.zero		1
	.type		_ZN43_INTERNAL_bdf8495c_12_q4_matrix_cu_69f302f84cuda3std3__45__cpo6rbeginE,@object
	.size		_ZN43_INTERNAL_bdf8495c_12_q4_matrix_cu_69f302f84cuda3std3__45__cpo6rbeginE,(_ZN43_INTERNAL_bdf8495c_12_q4_matrix_cu_69f302f84cuda3std6ranges3__45__cpo4nextE - _ZN43_INTERNAL_bdf8495c_12_q4_matrix_cu_69f302f84cuda3std3__45__cpo6rbeginE)
_ZN43_INTERNAL_bdf8495c_12_q4_matrix_cu_69f302f84cuda3std3__45__cpo6rbeginE:
	.zero		1
	.type		_ZN43_INTERNAL_bdf8495c_12_q4_matrix_cu_69f302f84cuda3std6ranges3__45__cpo4nextE,@object
	.size		_ZN43_INTERNAL_bdf8495c_12_q4_matrix_cu_69f302f84cuda3std6ranges3__45__cpo4nextE,(_ZN43_INTERNAL_bdf8495c_12_q4_matrix_cu_69f302f84cuda3std6ranges3__45__cpo4swapE - _ZN43_INTERNAL_bdf8495c_12_q4_matrix_cu_69f302f84cuda3std6ranges3__45__cpo4nextE)
_ZN43_INTERNAL_bdf8495c_12_q4_matrix_cu_69f302f84cuda3std6ranges3__45__cpo4nextE:
	.zero		1
	.type		_ZN43_INTERNAL_bdf8495c_12_q4_matrix_cu_69f302f84cuda3std6ranges3__45__cpo4swapE,@object
	.size		_ZN43_INTERNAL_bdf8495c_12_q4_matrix_cu_69f302f84cuda3std6ranges3__45__cpo4swapE,(_ZN43_INTERNAL_bdf8495c_12_q4_matrix_cu_69f302f84cuda3std3__420unreachable_sentinelE - _ZN43_INTERNAL_bdf8495c_12_q4_matrix_cu_69f302f84cuda3std6ranges3__45__cpo4swapE)
_ZN43_INTERNAL_bdf8495c_12_q4_matrix_cu_69f302f84cuda3std6ranges3__45__cpo4swapE:
	.zero		1
	.type		_ZN43_INTERNAL_bdf8495c_12_q4_matrix_cu_69f302f84cuda3std3__420unreachable_sentinelE,@object
	.size		_ZN43_INTERNAL_bdf8495c_12_q4_matrix_cu_69f302f84cuda3std3__420unreachable_sentinelE,(_ZN43_INTERNAL_bdf8495c_12_q4_matrix_cu_69f302f86thrust23THRUST_300001_SM_800_NS6system6detail10sequential3seqE - _ZN43_INTERNAL_bdf8495c_12_q4_matrix_cu_69f302f84cuda3std3__420unreachable_sentinelE)
_ZN43_INTERNAL_bdf8495c_12_q4_matrix_cu_69f302f84cuda3std3__420unreachable_sentinelE:
	.zero		1
	.type		_ZN43_INTERNAL_bdf8495c_12_q4_matrix_cu_69f302f86thrust23THRUST_300001_SM_800_NS6system6detail10sequential3seqE,@object
	.size		_ZN43_INTERNAL_bdf8495c_12_q4_matrix_cu_69f302f86thrust23THRUST_300001_SM_800_NS6system6detail10sequential3seqE,(_ZN43_INTERNAL_bdf8495c_12_q4_matrix_cu_69f302f84cuda3std3__45__cpo4cendE - _ZN43_INTERNAL_bdf8495c_12_q4_matrix_cu_69f302f86thrust23THRUST_300001_SM_800_NS6system6detail10sequential3seqE)
_ZN43_INTERNAL_bdf8495c_12_q4_matrix_cu_69f302f86thrust23THRUST_300001_SM_800_NS6system6detail10sequential3seqE:
	.zero		1
	.type		_ZN43_INTERNAL_bdf8495c_12_q4_matrix_cu_69f302f84cuda3std3__45__cpo4cendE,@object
	.size		_ZN43_INTERNAL_bdf8495c_12_q4_matrix_cu_69f302f84cuda3std3__45__cpo4cendE,(_ZN43_INTERNAL_bdf8495c_12_q4_matrix_cu_69f302f84cuda3std6ranges3__45__cpo9iter_swapE - _ZN43_INTERNAL_bdf8495c_12_q4_matrix_cu_69f302f84cuda3std3__45__cpo4cendE)
_ZN43_INTERNAL_bdf8495c_12_q4_matrix_cu_69f302f84cuda3std3__45__cpo4cendE:
	.zero		1
	.type		_ZN43_INTERNAL_bdf8495c_12_q4_matrix_cu_69f302f84cuda3std6ranges3__45__cpo9iter_swapE,@object
	.size		_ZN43_INTERNAL_bdf8495c_12_q4_matrix_cu_69f302f84cuda3std6ranges3__45__cpo9iter_swapE,(_ZN43_INTERNAL_bdf8495c_12_q4_matrix_cu_69f302f84cuda3std3__45__cpo5crendE - _ZN43_INTERNAL_bdf8495c_12_q4_matrix_cu_69f302f84cuda3std6ranges3__45__cpo9iter_swapE)
_ZN43_INTERNAL_bdf8495c_12_q4_matrix_cu_69f302f84cuda3std6ranges3__45__cpo9iter_swapE:
	.zero		1
	.type		_ZN43_INTERNAL_bdf8495c_12_q4_matrix_cu_69f302f84cuda3std3__45__cpo5crendE,@object
	.size		_ZN43_INTERNAL_bdf8495c_12_q4_matrix_cu_69f302f84cuda3std3__45__cpo5crendE,(_ZN43_INTERNAL_bdf8495c_12_q4_matrix_cu_69f302f84cuda3std6ranges3__45__cpo5cdataE - _ZN43_INTERNAL_bdf8495c_12_q4_matrix_cu_69f302f84cuda3std3__45__cpo5crendE)
_ZN43_INTERNAL_bdf8495c_12_q4_matrix_cu_69f302f84cuda3std3__45__cpo5crendE:
	.zero		1
	.type		_ZN43_INTERNAL_bdf8495c_12_q4_matrix_cu_69f302f84cuda3std6ranges3__45__cpo5cdataE,@object
	.size		_ZN43_INTERNAL_bdf8495c_12_q4_matrix_cu_69f302f84cuda3std6ranges3__45__cpo5cdataE,(_ZN43_INTERNAL_bdf8495c_12_q4_matrix_cu_69f302f84cuda3std6ranges3__45__cpo3endE - _ZN43_INTERNAL_bdf8495c_12_q4_matrix_cu_69f302f84cuda3std6ranges3__45__cpo5cdataE)
_ZN43_INTERNAL_bdf8495c_12_q4_matrix_cu_69f302f84cuda3std6ranges3__45__cpo5cdataE:
	.zero		1
	.type		_ZN43_INTERNAL_bdf8495c_12_q4_matrix_cu_69f302f84cuda3std6ranges3__45__cpo3endE,@object
	.size		_ZN43_INTERNAL_bdf8495c_12_q4_matrix_cu_69f302f84cuda3std6ranges3__45__cpo3endE,(_ZN43_INTERNAL_bdf8495c_12_q4_matrix_cu_69f302f84cuda3std3__419piecewise_constructE - _ZN43_INTERNAL_bdf8495c_12_q4_matrix_cu_69f302f84cuda3std6ranges3__45__cpo3endE)
_ZN43_INTERNAL_bdf8495c_12_q4_matrix_cu_69f302f84cuda3std6ranges3__45__cpo3endE:
	.zero		1
	.type		_ZN43_INTERNAL_bdf8495c_12_q4_matrix_cu_69f302f84cuda3std3__419piecewise_constructE,@object
	.size		_ZN43_INTERNAL_bdf8495c_12_q4_matrix_cu_69f302f84cuda3std3__419piecewise_constructE,(_ZN43_INTERNAL_bdf8495c_12_q4_matrix_cu_69f302f84cuda3std6ranges3__45__cpo5ssizeE - _ZN43_INTERNAL_bdf8495c_12_q4_matrix_cu_69f302f84cuda3std3__419piecewise_constructE)
_ZN43_INTERNAL_bdf8495c_12_q4_matrix_cu_69f302f84cuda3std3__419piecewise_constructE:
	.zero		1
	.type		_ZN43_INTERNAL_bdf8495c_12_q4_matrix_cu_69f302f84cuda3std6ranges3__45__cpo5ssizeE,@object
	.size		_ZN43_INTERNAL_bdf8495c_12_q4_matrix_cu_69f302f84cuda3std6ranges3__45__cpo5ssizeE,(_ZN43_INTERNAL_bdf8495c_12_q4_matrix_cu_69f302f84cuda3std3__45__cpo3endE - _ZN43_INTERNAL_bdf8495c_12_q4_matrix_cu_69f302f84cuda3std6ranges3__45__cpo5ssizeE)
_ZN43_INTERNAL_bdf8495c_12_q4_matrix_cu_69f302f84cuda3std6ranges3__45__cpo5ssizeE:
	.zero		1
	.type		_ZN43_INTERNAL_bdf8495c_12_q4_matrix_cu_69f302f84cuda3std3__45__cpo3endE,@object
	.size		_ZN43_INTERNAL_bdf8495c_12_q4_matrix_cu_69f302f84cuda3std3__45__cpo3endE,(_ZN43_INTERNAL_bdf8495c_12_q4_matrix_cu_69f302f84cuda3std6ranges3__45__cpo4cendE - _ZN43_INTERNAL_bdf8495c_12_q4_matrix_cu_69f302f84cuda3std3__45__cpo3endE)
_ZN43_INTERNAL_bdf8495c_12_q4_matrix_cu_69f302f84cuda3std3__45__cpo3endE:
	.zero		1
	.type		_ZN43_INTERNAL_bdf8495c_12_q4_matrix_cu_69f302f84cuda3std6ranges3__45__cpo4cendE,@object
	.size		_ZN43_INTERNAL_bdf8495c_12_q4_matrix_cu_69f302f84cuda3std6ranges3__45__cpo4cendE,(_ZN43_INTERNAL_bdf8495c_12_q4_matrix_cu_69f302f84cuda3std3__45__cpo4rendE - _ZN43_INTERNAL_bdf8495c_12_q4_matrix_cu_69f302f84cuda3std6ranges3__45__cpo4cendE)
_ZN43_INTERNAL_bdf8495c_12_q4_matrix_cu_69f302f84cuda3std6ranges3__45__cpo4cendE:
	.zero		1
	.type		_ZN43_INTERNAL_bdf8495c_12_q4_matrix_cu_69f302f84cuda3std3__45__cpo4rendE,@object
	.size		_ZN43_INTERNAL_bdf8495c_12_q4_matrix_cu_69f302f84cuda3std3__45__cpo4rendE,(_ZN43_INTERNAL_bdf8495c_12_q4_matrix_cu_69f302f84cuda3std6ranges3__45__cpo4prevE - _ZN43_INTERNAL_bdf8495c_12_q4_matrix_cu_69f302f84cuda3std3__45__cpo4rendE)
_ZN43_INTERNAL_bdf8495c_12_q4_matrix_cu_69f302f84cuda3std3__45__cpo4rendE:
	.zero		1
	.type		_ZN43_INTERNAL_bdf8495c_12_q4_matrix_cu_69f302f84cuda3std6ranges3__45__cpo4prevE,@object
	.size		_ZN43_INTERNAL_bdf8495c_12_q4_matrix_cu_69f302f84cuda3std6ranges3__45__cpo4prevE,(_ZN43_INTERNAL_bdf8495c_12_q4_matrix_cu_69f302f84cuda3std6ranges3__45__cpo9iter_moveE - _ZN43_INTERNAL_bdf8495c_12_q4_matrix_cu_69f302f84cuda3std6ranges3__45__cpo4prevE)
_ZN43_INTERNAL_bdf8495c_12_q4_matrix_cu_69f302f84cuda3std6ranges3__45__cpo4prevE:
	.zero		1
	.type		_ZN43_INTERNAL_bdf8495c_12_q4_matrix_cu_69f302f84cuda3std6ranges3__45__cpo9iter_moveE,@object
	.size		_ZN43_INTERNAL_bdf8495c_12_q4_matrix_cu_69f302f84cuda3std6ranges3__45__cpo9iter_moveE,(.L_13 - _ZN43_INTERNAL_bdf8495c_12_q4_matrix_cu_69f302f84cuda3std6ranges3__45__cpo9iter_moveE)
_ZN43_INTERNAL_bdf8495c_12_q4_matrix_cu_69f302f84cuda3std6ranges3__45__cpo9iter_moveE:
	.zero		1
.L_13:
